	.headerflags	@"EF_CUDA_TEXMODE_UNIFIED EF_CUDA_64BIT_ADDRESS EF_CUDA_ACCELERATORS EF_CUDA_SM90 EF_CUDA_VIRTUAL_SM(EF_CUDA_SM90)"
	.elftype	@"ET_EXEC"


//--------------------- .nv.info                  --------------------------
	.section	.nv.info,"",@"SHT_CUDA_INFO"
	.align	4


	//----- nvinfo : EIATTR_REGCOUNT
	.align		4
        /*0000*/ 	.byte	0x04, 0x2f
        /*0002*/ 	.short	(.L_3 - .L_2)
	.align		4
.L_2:
        /*0004*/ 	.word	index@(triton_poi_fused__native_batch_norm_legit_no_training_hardtanh_4)
        /*0008*/ 	.word	0x00000026


	//----- nvinfo : EIATTR_MIN_STACK_SIZE
	.align		4
.L_3:
        /*000c*/ 	.byte	0x04, 0x12
        /*000e*/ 	.short	(.L_5 - .L_4)
	.align		4
.L_4:
        /*0010*/ 	.word	index@(triton_poi_fused__native_batch_norm_legit_no_training_hardtanh_4)
        /*0014*/ 	.word	0x00000000


	//----- nvinfo : EIATTR_FRAME_SIZE
	.align		4
.L_5:
        /*0018*/ 	.byte	0x04, 0x11
        /*001a*/ 	.short	(.L_7 - .L_6)
	.align		4
.L_6:
        /*001c*/ 	.word	index@(triton_poi_fused__native_batch_norm_legit_no_training_hardtanh_4)
        /*0020*/ 	.word	0x00000000


	//----- nvinfo : EIATTR_MIN_STACK_SIZE
	.align		4
.L_7:
        /*0024*/ 	.byte	0x04, 0x12
        /*0026*/ 	.short	(.L_9 - .L_8)
	.align		4
.L_8:
        /*0028*/ 	.word	index@(triton_poi_fused__native_batch_norm_legit_no_training_hardtanh_4)
        /*002c*/ 	.word	0x00000000
.L_9:


//--------------------- .nv.info.triton_poi_fused__native_batch_norm_legit_no_training_hardtanh_4 --------------------------
	.section	.nv.info.triton_poi_fused__native_batch_norm_legit_no_training_hardtanh_4,"",@"SHT_CUDA_INFO"
	.sectionflags	@""
	.align	4


	//----- nvinfo : EIATTR_CUDA_API_VERSION
	.align		4
        /*0000*/ 	.byte	0x04, 0x37
        /*0002*/ 	.short	(.L_11 - .L_10)
.L_10:
        /*0004*/ 	.word	0x0000007c


	//----- nvinfo : EIATTR_KPARAM_INFO
	.align		4
.L_11:
        /*0008*/ 	.byte	0x04, 0x17
        /*000a*/ 	.short	(.L_13 - .L_12)
.L_12:
        /*000c*/ 	.word	0x00000000
        /*0010*/ 	.short	0x0006
        /*0012*/ 	.short	0x0030
        /*0014*/ 	.byte	0x00, 0xf0, 0x11, 0x00


	//----- nvinfo : EIATTR_KPARAM_INFO
	.align		4
.L_13:
        /*0018*/ 	.byte	0x04, 0x17
        /*001a*/ 	.short	(.L_15 - .L_14)
.L_14:
        /*001c*/ 	.word	0x00000000
        /*0020*/ 	.short	0x0005
        /*0022*/ 	.short	0x0028
        /*0024*/ 	.byte	0x00, 0xf4, 0x21, 0x00


	//----- nvinfo : EIATTR_KPARAM_INFO
	.align		4
.L_15:
        /*0028*/ 	.byte	0x04, 0x17
        /*002a*/ 	.short	(.L_17 - .L_16)
.L_16:
        /*002c*/ 	.word	0x00000000
        /*0030*/ 	.short	0x0004
        /*0032*/ 	.short	0x0020
        /*0034*/ 	.byte	0x00, 0xf4, 0x21, 0x00


	//----- nvinfo : EIATTR_KPARAM_INFO
	.align		4
.L_17:
        /*0038*/ 	.byte	0x04, 0x17
        /*003a*/ 	.short	(.L_19 - .L_18)
.L_18:
        /*003c*/ 	.word	0x00000000
        /*0040*/ 	.short	0x0003
        /*0042*/ 	.short	0x0018
        /*0044*/ 	.byte	0x00, 0xf4, 0x21, 0x00


	//----- nvinfo : EIATTR_KPARAM_INFO
	.align		4
.L_19:
        /*0048*/ 	.byte	0x04, 0x17
        /*004a*/ 	.short	(.L_21 - .L_20)
.L_20:
        /*004c*/ 	.word	0x00000000
        /*0050*/ 	.short	0x0002
        /*0052*/ 	.short	0x0010
        /*0054*/ 	.byte	0x00, 0xf4, 0x21, 0x00


	//----- nvinfo : EIATTR_KPARAM_INFO
	.align		4
.L_21:
        /*0058*/ 	.byte	0x04, 0x17
        /*005a*/ 	.short	(.L_23 - .L_22)
.L_22:
        /*005c*/ 	.word	0x00000000
        /*0060*/ 	.short	0x0001
        /*0062*/ 	.short	0x0008
        /*0064*/ 	.byte	0x00, 0xf4, 0x21, 0x00


	//----- nvinfo : EIATTR_KPARAM_INFO
	.align		4
.L_23:
        /*0068*/ 	.byte	0x04, 0x17
        /*006a*/ 	.short	(.L_25 - .L_24)
.L_24:
        /*006c*/ 	.word	0x00000000
        /*0070*/ 	.short	0x0000
        /*0072*/ 	.short	0x0000
        /*0074*/ 	.byte	0x00, 0xf4, 0x21, 0x00


	//----- nvinfo : EIATTR_SPARSE_MMA_MASK
	.align		4
.L_25:
        /*0078*/ 	.byte	0x03, 0x50
        /*007a*/ 	.short	0x0000


	//----- nvinfo : EIATTR_MAXREG_COUNT
	.align		4
        /*007c*/ 	.byte	0x03, 0x1b
        /*007e*/ 	.short	0x00ff


	//----- nvinfo : EIATTR_EXIT_INSTR_OFFSETS
	.align		4
        /*0080*/ 	.byte	0x04, 0x1c
        /*0082*/ 	.short	(.L_27 - .L_26)


	//   ....[0]....
.L_26:
        /*0084*/ 	.word	0x00000bd0


	//----- nvinfo : EIATTR_REQNTID
	.align		4
.L_27:
        /*0088*/ 	.byte	0x04, 0x10
        /*008a*/ 	.short	(.L_29 - .L_28)
.L_28:
        /*008c*/ 	.word	0x00000080
        /*0090*/ 	.word	0x00000001
        /*0094*/ 	.word	0x00000001


	//----- nvinfo : EIATTR_CBANK_PARAM_SIZE
	.align		4
.L_29:
        /*0098*/ 	.byte	0x03, 0x19
        /*009a*/ 	.short	0x0034


	//----- nvinfo : EIATTR_PARAM_CBANK
	.align		4
        /*009c*/ 	.byte	0x04, 0x0a
        /*009e*/ 	.short	(.L_31 - .L_30)
	.align		4
.L_30:
        /*00a0*/ 	.word	index@(.nv.constant0.triton_poi_fused__native_batch_norm_legit_no_training_hardtanh_4)
        /*00a4*/ 	.short	0x0210
        /*00a6*/ 	.short	0x0034


	//----- nvinfo : EIATTR_SW_WAR
	.align		4
.L_31:
        /*00a8*/ 	.byte	0x04, 0x36
        /*00aa*/ 	.short	(.L_33 - .L_32)
.L_32:
        /*00ac*/ 	.word	0x00000008
.L_33:


//--------------------- .nv.callgraph             --------------------------
	.section	.nv.callgraph,"",@"SHT_CUDA_CALLGRAPH"
	.align	4
	.sectionentsize	8
	.align		4
        /*0000*/ 	.word	0x00000000
	.align		4
        /*0004*/ 	.word	0xffffffff
	.align		4
        /*0008*/ 	.word	0x00000000
	.align		4
        /*000c*/ 	.word	0xfffffffe
	.align		4
        /*0010*/ 	.word	0x00000000
	.align		4
        /*0014*/ 	.word	0xfffffffd
	.align		4
        /*0018*/ 	.word	0x00000000
	.align		4
        /*001c*/ 	.word	0xfffffffc


//--------------------- .nv.constant4             --------------------------
	.section	.nv.constant4,"a",@progbits
	.align	8
	.align		8
.nv.constant4:
        /*0000*/ 	.dword	_$_str
	.align		8
        /*0008*/ 	.dword	_$_str_$_2


//--------------------- .text.triton_poi_fused__native_batch_norm_legit_no_training_hardtanh_4 --------------------------
	.section	.text.triton_poi_fused__native_batch_norm_legit_no_training_hardtanh_4,"ax",@progbits
	.align	128
        .global         triton_poi_fused__native_batch_norm_legit_no_training_hardtanh_4
        .type           triton_poi_fused__native_batch_norm_legit_no_training_hardtanh_4,@function
        .size           triton_poi_fused__native_batch_norm_legit_no_training_hardtanh_4,(.L_x_1 - triton_poi_fused__native_batch_norm_legit_no_training_hardtanh_4)
        .other          triton_poi_fused__native_batch_norm_legit_no_training_hardtanh_4,@"STO_CUDA_ENTRY STV_DEFAULT"
triton_poi_fused__native_batch_norm_legit_no_training_hardtanh_4:
.text.triton_poi_fused__native_batch_norm_legit_no_training_hardtanh_4:
[----:B------:R-:W-:Y:S01]  /*0000*/  LDC R1, c[0x0][0x28] ;  /* 0x00000a00ff017b82 */ /* 0x000fe20000000800 */
[----:B------:R-:W1:Y:S07]  /*0010*/  S2R R0, SR_TID.X ;  /* 0x0000000000007919 */ /* 0x000e6e0000002100 */
[----:B------:R-:W2:Y:S01]  /*0020*/  LDC.64 R16, c[0x0][0x220] ;  /* 0x00008800ff107b82 */ /* 0x000ea20000000a00 */
[----:B------:R-:W-:Y:S01]  /*0030*/  ULDC.64 UR4, c[0x0][0x208] ;  /* 0x0000820000047ab9 */ /* 0x000fe20000000a00 */
[----:B------:R-:W3:Y:S06]  /*0040*/  S2R R3, SR_CTAID.X ;  /* 0x0000000000037919 */ /* 0x000eec0000002500 */
[----:B------:R-:W4:Y:S08]  /*0050*/  LDC.64 R20, c[0x0][0x218] ;  /* 0x00008600ff147b82 */ /* 0x000f300000000a00 */
[----:B------:R-:W5:Y:S08]  /*0060*/  LDC.64 R22, c[0x0][0x210] ;  /* 0x00008400ff167b82 */ /* 0x000f700000000a00 */
[----:B------:R-:W5:Y:S01]  /*0070*/  LDC.64 R32, c[0x0][0x230] ;  /* 0x00008c00ff207b82 */ /* 0x000f620000000a00 */
[----:B-1----:R-:W-:-:S04]  /*0080*/  SHF.L.U32 R0, R0, 0x2, RZ ;  /* 0x0000000200007819 */ /* 0x002fc800000006ff */
[----:B------:R-:W-:-:S04]  /*0090*/  LOP3.LUT R0, R0, 0x1fc, RZ, 0xc0, !PT ;  /* 0x000001fc00007812 */ /* 0x000fc800078ec0ff */
[----:B---3--:R-:W-:-:S05]  /*00a0*/  LEA R2, R3, R0, 0xa ;  /* 0x0000000003027211 */ /* 0x008fca00078e50ff */
[----:B------:R-:W-:-:S05]  /*00b0*/  IMAD.HI R0, R2, 0x2aaaaaab, RZ ;  /* 0x2aaaaaab02007827 */ /* 0x000fca00078e02ff */
[----:B------:R-:W-:-:S04]  /*00c0*/  SHF.R.U32.HI R3, RZ, 0x1f, R0 ;  /* 0x0000001fff037819 */ /* 0x000fc80000011600 */
[----:B------:R-:W-:-:S05]  /*00d0*/  LEA.HI R3, R0, R3, RZ, 0x1d ;  /* 0x0000000300037211 */ /* 0x000fca00078fe8ff */
[----:B------:R-:W-:-:S04]  /*00e0*/  IMAD R19, R3, -0x30, R2 ;  /* 0xffffffd003137824 */ /* 0x000fc800078e0202 */
[----:B--2---:R-:W-:-:S06]  /*00f0*/  IMAD.WIDE R12, R19, 0x4, R16 ;  /* 0x00000004130c7825 */ /* 0x004fcc00078e0210 */
[----:B------:R-:W2:Y:S01]  /*0100*/  LDG.E.EL.128 R12, desc[UR4][R12.64] ;  /* 0x000000040c0c7981 */ /* 0x000ea2000c2e1d00 */
[----:B------:R-:W-:Y:S01]  /*0110*/  IADD3 R3, R2, 0x200, RZ ;  /* 0x0000020002037810 */ /* 0x000fe20007ffe0ff */
[----:B----4-:R-:W-:-:S04]  /*0120*/  IMAD.WIDE R8, R19, 0x4, R20 ;  /* 0x0000000413087825 */ /* 0x010fc800078e0214 */
[----:B------:R-:W-:Y:S02]  /*0130*/  IMAD.HI R0, R3, 0x2aaaaaab, RZ ;  /* 0x2aaaaaab03007827 */ /* 0x000fe400078e02ff */
[----:B------:R-:W3:Y:S02]  /*0140*/  LDG.E.EL.128 R8, desc[UR4][R8.64] ;  /* 0x0000000408087981 */ /* 0x000ee4000c2e1d00 */
[----:B-----5:R-:W-:Y:S01]  /*0150*/  IMAD.WIDE R22, R2, 0x4, R22 ;  /* 0x0000000402167825 */ /* 0x020fe200078e0216 */
[----:B------:R-:W-:-:S04]  /*0160*/  SHF.R.U32.HI R25, RZ, 0x1f, R0 ;  /* 0x0000001fff197819 */ /* 0x000fc80000011600 */
[----:B------:R-:W3:Y:S01]  /*0170*/  LDG.E.128 R4, desc[UR4][R22.64] ;  /* 0x0000000416047981 */ /* 0x000ee2000c1e1d00 */
[----:B------:R-:W-:-:S03]  /*0180*/  LEA.HI R0, R0, R25, RZ, 0x1d ;  /* 0x0000001900007211 */ /* 0x000fc600078fe8ff */
[----:B------:R1:W4:Y:S02]  /*0190*/  LDG.E.128 R28, desc[UR4][R22.64+0x800] ;  /* 0x00080004161c7981 */ /* 0x000324000c1e1d00 */
[----:B------:R-:W-:-:S04]  /*01a0*/  IMAD R3, R0, -0x30, R3 ;  /* 0xffffffd000037824 */ /* 0x000fc800078e0203 */
[----:B------:R-:W-:Y:S01]  /*01b0*/  IMAD.WIDE R24, R3, 0x4, R20 ;  /* 0x0000000403187825 */ /* 0x000fe200078e0214 */
[----:B-1----:R-:W1:Y:S05]  /*01c0*/  LDC.64 R22, c[0x0][0x228] ;  /* 0x00008a00ff167b82 */ /* 0x002e6a0000000a00 */
[----:B------:R-:W4:Y:S01]  /*01d0*/  LDG.E.EL.128 R24, desc[UR4][R24.64] ;  /* 0x0000000418187981 */ /* 0x000f22000c2e1d00 */
[----:B------:R-:W-:Y:S01]  /*01e0*/  HFMA2.MMA R0, -RZ, RZ, 1.625, 0 ;  /* 0x3e800000ff007435 */ /* 0x000fe200000001ff */
[----:B-1----:R-:W-:-:S04]  /*01f0*/  IMAD.WIDE R34, R19, 0x4, R22 ;  /* 0x0000000413227825 */ /* 0x002fc800078e0216 */
[----:B--2---:R-:W-:Y:S01]  /*0200*/  FADD R18, R12, 9.9999997473787516356e-06 ;  /* 0x3727c5ac0c127421 */ /* 0x004fe20000000000 */
[----:B------:R-:W-:-:S05]  /*0210*/  FADD R20, R13, 9.9999997473787516356e-06 ;  /* 0x3727c5ac0d147421 */ /* 0x000fca0000000000 */
[----:B------:R-:W1:Y:S01]  /*0220*/  MUFU.SQRT R18, R18 ;  /* 0x0000001200127308 */ /* 0x000e620000002000 */
[----:B------:R-:W-:-:S07]  /*0230*/  FADD R14, R14, 9.9999997473787516356e-06 ;  /* 0x3727c5ac0e0e7421 */ /* 0x000fce0000000000 */
[----:B------:R-:W2:Y:S01]  /*0240*/  MUFU.SQRT R20, R20 ;  /* 0x0000001400147308 */ /* 0x000ea20000002000 */
[----:B------:R-:W-:-:S07]  /*0250*/  FADD R15, R15, 9.9999997473787516356e-06 ;  /* 0x3727c5ac0f0f7421 */ /* 0x000fce0000000000 */
[----:B------:R-:W5:Y:S01]  /*0260*/  MUFU.SQRT R12, R14 ;  /* 0x0000000e000c7308 */ /* 0x000f620000002000 */
[----:B-1----:R-:W-:-:S07]  /*0270*/  FSETP.GT.AND P6, PT, R18, 8.50705917302346158658e+37, PT ;  /* 0x7e8000001200780b */ /* 0x002fce0003fc4000 */
[----:B------:R-:W1:Y:S01]  /*0280*/  MUFU.SQRT R13, R15 ;  /* 0x0000000f000d7308 */ /* 0x000e620000002000 */
[----:B--2---:R-:W-:Y:S02]  /*0290*/  FSETP.GT.AND P5, PT, R20, 8.50705917302346158658e+37, PT ;  /* 0x7e8000001400780b */ /* 0x004fe40003fa4000 */
[----:B------:R-:W-:Y:S02]  /*02a0*/  FSETP.GEU.AND P4, PT, R18, 1.175494350822287508e-38, PT ;  /* 0x008000001200780b */ /* 0x000fe40003f8e000 */
[----:B------:R-:W-:Y:S02]  /*02b0*/  FSETP.GEU.AND P3, PT, R20, 1.175494350822287508e-38, PT ;  /* 0x008000001400780b */ /* 0x000fe40003f6e000 */
[----:B-----5:R-:W-:Y:S01]  /*02c0*/  FSETP.GT.AND P2, PT, R12, 8.50705917302346158658e+37, PT ;  /* 0x7e8000000c00780b */ /* 0x020fe20003f44000 */
[----:B------:R-:W-:Y:S01]  /*02d0*/  @P6 FMUL R18, R18, 0.25 ;  /* 0x3e80000012126820 */ /* 0x000fe20000400000 */
[----:B---3--:R-:W-:Y:S01]  /*02e0*/  FADD R4, R4, -R8 ;  /* 0x8000000804047221 */ /* 0x008fe20000000000 */
[----:B------:R-:W-:-:S02]  /*02f0*/  FSETP.GEU.AND P0, PT, R12, 1.175494350822287508e-38, PT ;  /* 0x008000000c00780b */ /* 0x000fc40003f0e000 */
[----:B------:R-:W-:Y:S02]  /*0300*/  FSEL R8, R0, 1, P6 ;  /* 0x3f80000000087808 */ /* 0x000fe40003000000 */
[----:B------:R-:W-:Y:S01]  /*0310*/  @P5 FMUL R20, R20, 0.25 ;  /* 0x3e80000014145820 */ /* 0x000fe20000400000 */
[C---:B-1----:R-:W-:Y:S01]  /*0320*/  FSETP.GT.AND P1, PT, R13.reuse, 8.50705917302346158658e+37, PT ;  /* 0x7e8000000d00780b */ /* 0x042fe20003f24000 */
[----:B------:R-:W-:Y:S01]  /*0330*/  @!P4 FMUL R18, R18, 16777216 ;  /* 0x4b8000001212c820 */ /* 0x000fe20000400000 */
[----:B------:R-:W-:Y:S01]  /*0340*/  FSETP.GEU.AND P6, PT, R13, 1.175494350822287508e-38, PT ;  /* 0x008000000d00780b */ /* 0x000fe20003fce000 */
[----:B------:R-:W-:Y:S01]  /*0350*/  @!P3 FMUL R20, R20, 16777216 ;  /* 0x4b8000001414b820 */ /* 0x000fe20000400000 */
[----:B------:R-:W-:Y:S02]  /*0360*/  FADD R5, R5, -R9 ;  /* 0x8000000905057221 */ /* 0x000fe40000000000 */
[----:B------:R-:W1:Y:S01]  /*0370*/  MUFU.RCP R9, R18 ;  /* 0x0000001200097308 */ /* 0x000e620000001000 */
[----:B------:R-:W-:Y:S01]  /*0380*/  @P2 FMUL R12, R12, 0.25 ;  /* 0x3e8000000c0c2820 */ /* 0x000fe20000400000 */
[----:B------:R-:W-:-:S06]  /*0390*/  FADD R7, R7, -R11 ;  /* 0x8000000b07077221 */ /* 0x000fcc0000000000 */
[----:B------:R-:W2:Y:S01]  /*03a0*/  MUFU.RCP R20, R20 ;  /* 0x0000001400147308 */ /* 0x000ea20000001000 */
[----:B------:R-:W-:Y:S01]  /*03b0*/  @P1 FMUL R13, R13, 0.25 ;  /* 0x3e8000000d0d1820 */ /* 0x000fe20000400000 */
[----:B------:R-:W-:Y:S01]  /*03c0*/  @!P0 FMUL R12, R12, 16777216 ;  /* 0x4b8000000c0c8820 */ /* 0x000fe20000400000 */
[----:B------:R-:W-:Y:S01]  /*03d0*/  FSEL R11, R0, 1, P5 ;  /* 0x3f800000000b7808 */ /* 0x000fe20002800000 */
[----:B----4-:R-:W-:Y:S01]  /*03e0*/  FADD R29, R29, -R25 ;  /* 0x800000191d1d7221 */ /* 0x010fe20000000000 */
[----:B------:R-:W-:Y:S01]  /*03f0*/  @!P6 FMUL R13, R13, 16777216 ;  /* 0x4b8000000d0de820 */ /* 0x000fe20000400000 */
[----:B------:R-:W-:Y:S01]  /*0400*/  FADD R24, R28, -R24 ;  /* 0x800000181c187221 */ /* 0x000fe20000000000 */
[----:B------:R-:W-:Y:S01]  /*0410*/  @!P4 FMUL R8, R8, 16777216 ;  /* 0x4b8000000808c820 */ /* 0x000fe20000400000 */
[----:B------:R-:W3:Y:S01]  /*0420*/  MUFU.RCP R25, R12 ;  /* 0x0000000c00197308 */ /* 0x000ee20000001000 */
[----:B------:R-:W-:Y:S02]  /*0430*/  @!P3 FMUL R11, R11, 16777216 ;  /* 0x4b8000000b0bb820 */ /* 0x000fe40000400000 */
[----:B-1----:R-:W-:Y:S01]  /*0440*/  FMUL R9, R9, R8 ;  /* 0x0000000809097220 */ /* 0x002fe20000400000 */
[----:B------:R-:W-:-:S04]  /*0450*/  FSEL R8, R0, 1, P2 ;  /* 0x3f80000000087808 */ /* 0x000fc80001000000 */
[----:B------:R-:W1:Y:S01]  /*0460*/  MUFU.RCP R28, R13 ;  /* 0x0000000d001c7308 */ /* 0x000e620000001000 */
[----:B--2---:R-:W-:Y:S01]  /*0470*/  FMUL R18, R20, R11 ;  /* 0x0000000b14127220 */ /* 0x004fe20000400000 */
[----:B------:R-:W-:Y:S01]  /*0480*/  FSEL R11, R0, 1, P1 ;  /* 0x3f800000000b7808 */ /* 0x000fe20000800000 */
[----:B------:R-:W-:Y:S01]  /*0490*/  @!P0 FMUL R8, R8, 16777216 ;  /* 0x4b80000008088820 */ /* 0x000fe20000400000 */
[----:B------:R-:W-:-:S03]  /*04a0*/  FMUL R21, R9, R4 ;  /* 0x0000000409157220 */ /* 0x000fc60000400000 */
[----:B------:R-:W-:Y:S01]  /*04b0*/  @!P6 FMUL R11, R11, 16777216 ;  /* 0x4b8000000b0be820 */ /* 0x000fe20000400000 */
[----:B---3--:R-:W-:Y:S01]  /*04c0*/  FMUL R25, R25, R8 ;  /* 0x0000000819197220 */ /* 0x008fe20000400000 */
[----:B------:R-:W-:Y:S01]  /*04d0*/  FADD R6, R6, -R10 ;  /* 0x8000000a06067221 */ /* 0x000fe20000000000 */
[----:B0-----:R-:W-:-:S04]  /*04e0*/  IMAD.WIDE R8, R19, 0x4, R32 ;  /* 0x0000000413087825 */ /* 0x001fc800078e0220 */
[----:B------:R-:W-:Y:S01]  /*04f0*/  FMUL R18, R18, R5 ;  /* 0x0000000512127220 */ /* 0x000fe20000400000 */
[----:B-1----:R-:W-:Y:S01]  /*0500*/  FMUL R28, R28, R11 ;  /* 0x0000000b1c1c7220 */ /* 0x002fe20000400000 */
[----:B------:R-:W-:Y:S01]  /*0510*/  FMUL R25, R25, R6 ;  /* 0x0000000619197220 */ /* 0x000fe20000400000 */
[----:B------:R-:W2:Y:S02]  /*0520*/  LDG.E.EL.128 R8, desc[UR4][R8.64] ;  /* 0x0000000408087981 */ /* 0x000ea4000c2e1d00 */
[----:B------:R-:W-:Y:S02]  /*0530*/  FMUL R28, R28, R7 ;  /* 0x000000071c1c7220 */ /* 0x000fe40000400000 */
[----:B------:R-:W2:Y:S01]  /*0540*/  LDG.E.EL.128 R4, desc[UR4][R34.64] ;  /* 0x0000000422047981 */ /* 0x000ea2000c2e1d00 */
[----:B------:R-:W-:-:S06]  /*0550*/  IMAD.WIDE R12, R3, 0x4, R16 ;  /* 0x00000004030c7825 */ /* 0x000fcc00078e0210 */
[----:B------:R-:W3:Y:S01]  /*0560*/  LDG.E.EL.128 R12, desc[UR4][R12.64] ;  /* 0x000000040c0c7981 */ /* 0x000ee2000c2e1d00 */
[----:B------:R-:W-:-:S04]  /*0570*/  IMAD.WIDE R16, R3, 0x4, R22 ;  /* 0x0000000403107825 */ /* 0x000fc800078e0216 */
[----:B------:R-:W-:-:S04]  /*0580*/  IMAD.WIDE R22, R3, 0x4, R32 ;  /* 0x0000000403167825 */ /* 0x000fc800078e0220 */
[----:B--2---:R-:W-:Y:S01]  /*0590*/  FFMA R4, R4, R21, R8 ;  /* 0x0000001504047223 */ /* 0x004fe20000000008 */
[----:B------:R-:W-:Y:S01]  /*05a0*/  FFMA R5, R5, R18, R9 ;  /* 0x0000001205057223 */ /* 0x000fe20000000009 */
[----:B------:R-:W2:Y:S04]  /*05b0*/  LDG.E.EL.128 R20, desc[UR4][R22.64] ;  /* 0x0000000416147981 */ /* 0x000ea8000c2e1d00 */
[----:B------:R-:W2:Y:S01]  /*05c0*/  LDG.E.EL.128 R16, desc[UR4][R16.64] ;  /* 0x0000000410107981 */ /* 0x000ea2000c2e1d00 */
[----:B---3--:R-:W-:Y:S01]  /*05d0*/  FADD R3, R12, 9.9999997473787516356e-06 ;  /* 0x3727c5ac0c037421 */ /* 0x008fe20000000000 */
[----:B------:R-:W-:Y:S01]  /*05e0*/  FADD R14, R14, 9.9999997473787516356e-06 ;  /* 0x3727c5ac0e0e7421 */ /* 0x000fe20000000000 */
[----:B------:R-:W-:-:S04]  /*05f0*/  FADD R8, R13, 9.9999997473787516356e-06 ;  /* 0x3727c5ac0d087421 */ /* 0x000fc80000000000 */
[----:B------:R-:W0:Y:S01]  /*0600*/  MUFU.SQRT R3, R3 ;  /* 0x0000000300037308 */ /* 0x000e220000002000 */
[----:B------:R-:W-:Y:S01]  /*0610*/  FADD R15, R15, 9.9999997473787516356e-06 ;  /* 0x3727c5ac0f0f7421 */ /* 0x000fe20000000000 */
[----:B------:R-:W-:-:S06]  /*0620*/  FFMA R6, R6, R25, R10 ;  /* 0x0000001906067223 */ /* 0x000fcc000000000a */
[----:B------:R-:W1:Y:S08]  /*0630*/  MUFU.SQRT R9, R14 ;  /* 0x0000000e00097308 */ /* 0x000e700000002000 */
[----:B------:R-:W3:Y:S01]  /*0640*/  MUFU.SQRT R8, R8 ;  /* 0x0000000800087308 */ /* 0x000ee20000002000 */
[----:B0-----:R-:W-:-:S07]  /*0650*/  FSETP.GT.AND P6, PT, R3, 8.50705917302346158658e+37, PT ;  /* 0x7e8000000300780b */ /* 0x001fce0003fc4000 */
[----:B------:R-:W0:Y:S01]  /*0660*/  MUFU.SQRT R10, R15 ;  /* 0x0000000f000a7308 */ /* 0x000e220000002000 */
[C---:B-1----:R-:W-:Y:S02]  /*0670*/  FSETP.GT.AND P3, PT, R9.reuse, 8.50705917302346158658e+37, PT ;  /* 0x7e8000000900780b */ /* 0x042fe40003f64000 */
[----:B------:R-:W-:Y:S02]  /*0680*/  FSETP.GEU.AND P0, PT, R9, 1.175494350822287508e-38, PT ;  /* 0x008000000900780b */ /* 0x000fe40003f0e000 */
[C---:B---3--:R-:W-:Y:S01]  /*0690*/  FSETP.GT.AND P5, PT, R8.reuse, 8.50705917302346158658e+37, PT ;  /* 0x7e8000000800780b */ /* 0x048fe20003fa4000 */
[----:B------:R-:W-:Y:S01]  /*06a0*/  FFMA R7, R7, R28, R11 ;  /* 0x0000001c07077223 */ /* 0x000fe2000000000b */
[----:B------:R-:W-:Y:S02]  /*06b0*/  FSETP.GEU.AND P1, PT, R8, 1.175494350822287508e-38, PT ;  /* 0x008000000800780b */ /* 0x000fe40003f2e000 */
[C---:B------:R-:W-:Y:S01]  /*06c0*/  FSETP.GEU.AND P4, PT, R3.reuse, 1.175494350822287508e-38, PT ;  /* 0x008000000300780b */ /* 0x040fe20003f8e000 */
[----:B------:R-:W-:Y:S01]  /*06d0*/  @P6 FMUL R3, R3, 0.25 ;  /* 0x3e80000003036820 */ /* 0x000fe20000400000 */
[----:B0-----:R-:W-:-:S02]  /*06e0*/  FSETP.GT.AND P2, PT, R10, 8.50705917302346158658e+37, PT ;  /* 0x7e8000000a00780b */ /* 0x001fc40003f44000 */
[----:B------:R-:W-:Y:S02]  /*06f0*/  FSEL R11, R0, 1, P6 ;  /* 0x3f800000000b7808 */ /* 0x000fe40003000000 */
[----:B------:R-:W-:Y:S01]  /*0700*/  FSETP.GEU.AND P6, PT, R10, 1.175494350822287508e-38, PT ;  /* 0x008000000a00780b */ /* 0x000fe20003fce000 */
[----:B------:R-:W-:Y:S02]  /*0710*/  @P3 FMUL R9, R9, 0.25 ;  /* 0x3e80000009093820 */ /* 0x000fe40000400000 */
[----:B------:R-:W-:Y:S02]  /*0720*/  @P5 FMUL R8, R8, 0.25 ;  /* 0x3e80000008085820 */ /* 0x000fe40000400000 */
[----:B------:R-:W-:Y:S02]  /*0730*/  @!P0 FMUL R9, R9, 16777216 ;  /* 0x4b80000009098820 */ /* 0x000fe40000400000 */
[----:B------:R-:W-:Y:S02]  /*0740*/  @!P1 FMUL R8, R8, 16777216 ;  /* 0x4b80000008089820 */ /* 0x000fe40000400000 */
[----:B------:R-:W-:Y:S01]  /*0750*/  @P2 FMUL R10, R10, 0.25 ;  /* 0x3e8000000a0a2820 */ /* 0x000fe20000400000 */
[----:B------:R-:W-:Y:S01]  /*0760*/  @!P4 FMUL R3, R3, 16777216 ;  /* 0x4b8000000303c820 */ /* 0x000fe20000400000 */
[----:B------:R-:W0:Y:S02]  /*0770*/  MUFU.RCP R9, R9 ;  /* 0x0000000900097308 */ /* 0x000e240000001000 */
[----:B------:R-:W-:Y:S01]  /*0780*/  @!P6 FMUL R10, R10, 16777216 ;  /* 0x4b8000000a0ae820 */ /* 0x000fe20000400000 */
[----:B------:R-:W-:-:S05]  /*0790*/  FSEL R14, R0, 1, P3 ;  /* 0x3f800000000e7808 */ /* 0x000fca0001800000 */
[----:B------:R-:W1:Y:S01]  /*07a0*/  MUFU.RCP R8, R8 ;  /* 0x0000000800087308 */ /* 0x000e620000001000 */
[----:B------:R-:W-:-:S07]  /*07b0*/  @!P0 FMUL R14, R14, 16777216 ;  /* 0x4b8000000e0e8820 */ /* 0x000fce0000400000 */
[----:B------:R3:W4:Y:S01]  /*07c0*/  MUFU.RCP R12, R3 ;  /* 0x00000003000c7308 */ /* 0x0007220000001000 */
[----:B------:R-:W-:-:S07]  /*07d0*/  FSEL R13, R0, 1, P2 ;  /* 0x3f800000000d7808 */ /* 0x000fce0001000000 */
[----:B------:R-:W5:Y:S01]  /*07e0*/  MUFU.RCP R10, R10 ;  /* 0x0000000a000a7308 */ /* 0x000f620000001000 */
[----:B---3--:R-:W-:Y:S01]  /*07f0*/  FSEL R3, R0, 1, P5 ;  /* 0x3f80000000037808 */ /* 0x008fe20002800000 */
[----:B------:R-:W-:Y:S01]  /*0800*/  FADD R26, R30, -R26 ;  /* 0x8000001a1e1a7221 */ /* 0x000fe20000000000 */
[----:B0-----:R-:W-:Y:S01]  /*0810*/  FMUL R9, R9, R14 ;  /* 0x0000000e09097220 */ /* 0x001fe20000400000 */
[----:B------:R-:W-:Y:S01]  /*0820*/  @!P4 FMUL R11, R11, 16777216 ;  /* 0x4b8000000b0bc820 */ /* 0x000fe20000400000 */
[----:B------:R-:W-:Y:S01]  /*0830*/  FSETP.GTU.AND P3, PT, R7, RZ, PT ;  /* 0x000000ff0700720b */ /* 0x000fe20003f6c000 */
[----:B------:R-:W-:Y:S01]  /*0840*/  @!P1 FMUL R3, R3, 16777216 ;  /* 0x4b80000003039820 */ /* 0x000fe20000400000 */
[----:B------:R-:W-:Y:S01]  /*0850*/  @!P6 FMUL R13, R13, 16777216 ;  /* 0x4b8000000d0de820 */ /* 0x000fe20000400000 */
[----:B------:R-:W-:Y:S01]  /*0860*/  FMUL R9, R9, R26 ;  /* 0x0000001a09097220 */ /* 0x000fe20000400000 */
[----:B------:R-:W-:Y:S01]  /*0870*/  FSETP.GTU.AND P5, PT, R6, RZ, PT ;  /* 0x000000ff0600720b */ /* 0x000fe20003fac000 */
[----:B-1----:R-:W-:Y:S01]  /*0880*/  FMUL R8, R8, R3 ;  /* 0x0000000308087220 */ /* 0x002fe20000400000 */
[----:B----4-:R-:W-:Y:S01]  /*0890*/  FMUL R11, R12, R11 ;  /* 0x0000000b0c0b7220 */ /* 0x010fe20000400000 */
[----:B------:R-:W-:Y:S01]  /*08a0*/  FSEL R7, R7, RZ, P3 ;  /* 0x000000ff07077208 */ /* 0x000fe20001800000 */
[----:B------:R-:W-:Y:S01]  /*08b0*/  FADD R27, R31, -R27 ;  /* 0x8000001b1f1b7221 */ /* 0x000fe20000000000 */
[----:B------:R-:W-:Y:S01]  /*08c0*/  FMUL R8, R8, R29 ;  /* 0x0000001d08087220 */ /* 0x000fe20000400000 */
[----:B-----5:R-:W-:Y:S01]  /*08d0*/  FMUL R10, R10, R13 ;  /* 0x0000000d0a0a7220 */ /* 0x020fe20000400000 */
[----:B------:R-:W-:Y:S01]  /*08e0*/  FSEL R6, R6, RZ, P5 ;  /* 0x000000ff06067208 */ /* 0x000fe20002800000 */
[----:B------:R-:W-:Y:S01]  /*08f0*/  FMUL R11, R11, R24 ;  /* 0x000000180b0b7220 */ /* 0x000fe20000400000 */
[----:B------:R-:W-:Y:S01]  /*0900*/  FSETP.GTU.AND P0, PT, R5, RZ, PT ;  /* 0x000000ff0500720b */ /* 0x000fe20003f0c000 */
[----:B------:R-:W0:Y:S01]  /*0910*/  LDC.64 R12, c[0x0][0x238] ;  /* 0x00008e00ff0c7b82 */ /* 0x000e220000000a00 */
[----:B------:R-:W-:Y:S01]  /*0920*/  FSETP.GEU.AND P5, PT, R7, 6, PT ;  /* 0x40c000000700780b */ /* 0x000fe20003fae000 */
[----:B------:R-:W-:Y:S01]  /*0930*/  FMUL R10, R10, R27 ;  /* 0x0000001b0a0a7220 */ /* 0x000fe20000400000 */
[----:B------:R-:W-:-:S02]  /*0940*/  FSETP.GTU.AND P4, PT, R4, RZ, PT ;  /* 0x000000ff0400720b */ /* 0x000fc40003f8c000 */
[----:B------:R-:W-:Y:S02]  /*0950*/  FSEL R5, R5, RZ, P0 ;  /* 0x000000ff05057208 */ /* 0x000fe40000000000 */
[----:B------:R-:W-:Y:S02]  /*0960*/  FSETP.GEU.AND P0, PT, R6, 6, PT ;  /* 0x40c000000600780b */ /* 0x000fe40003f0e000 */
[----:B------:R-:W-:Y:S02]  /*0970*/  FSEL R4, R4, RZ, P4 ;  /* 0x000000ff04047208 */ /* 0x000fe40002000000 */
[----:B------:R-:W-:-:S04]  /*0980*/  FSETP.NAN.AND P4, PT, R7, R7, PT ;  /* 0x000000070700720b */ /* 0x000fc80003f88000 */
[----:B------:R-:W-:Y:S01]  /*0990*/  @P5 SEL R7, R7, 0x40c00000, P4 ;  /* 0x40c0000007075807 */ /* 0x000fe20002000000 */
[----:B0-----:R-:W-:-:S04]  /*09a0*/  IMAD.WIDE R2, R2, 0x4, R12 ;  /* 0x0000000402027825 */ /* 0x001fc800078e020c */
[----:B--2---:R-:W-:Y:S01]  /*09b0*/  FFMA R9, R18, R9, R22 ;  /* 0x0000000912097223 */ /* 0x004fe20000000016 */
[----:B------:R-:W-:Y:S01]  /*09c0*/  FFMA R8, R17, R8, R21 ;  /* 0x0000000811087223 */ /* 0x000fe20000000015 */
[----:B------:R-:W-:Y:S01]  /*09d0*/  FFMA R11, R16, R11, R20 ;  /* 0x0000000b100b7223 */ /* 0x000fe20000000014 */
[----:B------:R-:W-:Y:S02]  /*09e0*/  FFMA R19, R19, R10, R23 ;  /* 0x0000000a13137223 */ /* 0x000fe40000000017 */
[C---:B------:R-:W-:Y:S02]  /*09f0*/  FSETP.GTU.AND P1, PT, R9.reuse, RZ, PT ;  /* 0x000000ff0900720b */ /* 0x040fe40003f2c000 */
[----:B------:R-:W-:Y:S02]  /*0a00*/  FSETP.GTU.AND P2, PT, R8, RZ, PT ;  /* 0x000000ff0800720b */ /* 0x000fe40003f4c000 */
[----:B------:R-:W-:Y:S02]  /*0a10*/  FSEL R10, R9, RZ, P1 ;  /* 0x000000ff090a7208 */ /* 0x000fe40000800000 */
[----:B------:R-:W-:-:S02]  /*0a20*/  FSETP.GTU.AND P3, PT, R11, RZ, PT ;  /* 0x000000ff0b00720b */ /* 0x000fc40003f6c000 */
[----:B------:R-:W-:Y:S02]  /*0a30*/  FSETP.GEU.AND P1, PT, R5, 6, PT ;  /* 0x40c000000500780b */ /* 0x000fe40003f2e000 */
[----:B------:R-:W-:Y:S02]  /*0a40*/  FSETP.GTU.AND P6, PT, R19, RZ, PT ;  /* 0x000000ff1300720b */ /* 0x000fe40003fcc000 */
[----:B------:R-:W-:Y:S02]  /*0a50*/  FSEL R9, R8, RZ, P2 ;  /* 0x000000ff08097208 */ /* 0x000fe40001000000 */
[----:B------:R-:W-:Y:S02]  /*0a60*/  FSEL R8, R11, RZ, P3 ;  /* 0x000000ff0b087208 */ /* 0x000fe40001800000 */
[----:B------:R-:W-:Y:S02]  /*0a70*/  FSETP.NAN.AND P2, PT, R6, R6, PT ;  /* 0x000000060600720b */ /* 0x000fe40003f48000 */
[----:B------:R-:W-:-:S02]  /*0a80*/  FSETP.GEU.AND P3, PT, R4, 6, PT ;  /* 0x40c000000400780b */ /* 0x000fc40003f6e000 */
[----:B------:R-:W-:Y:S02]  /*0a90*/  FSETP.GEU.AND P5, PT, R10, 6, PT ;  /* 0x40c000000a00780b */ /* 0x000fe40003fae000 */
[----:B------:R-:W-:Y:S02]  /*0aa0*/  FSEL R11, R19, RZ, P6 ;  /* 0x000000ff130b7208 */ /* 0x000fe40003000000 */
[----:B------:R-:W-:Y:S02]  /*0ab0*/  FSETP.NAN.AND P6, PT, R5, R5, PT ;  /* 0x000000050500720b */ /* 0x000fe40003fc8000 */
[----:B------:R-:W-:Y:S02]  /*0ac0*/  @P0 SEL R6, R6, 0x40c00000, P2 ;  /* 0x40c0000006060807 */ /* 0x000fe40001000000 */
[----:B------:R-:W-:Y:S02]  /*0ad0*/  FSETP.GEU.AND P4, PT, R9, 6, PT ;  /* 0x40c000000900780b */ /* 0x000fe40003f8e000 */
[----:B------:R-:W-:-:S02]  /*0ae0*/  FSETP.GEU.AND P2, PT, R8, 6, PT ;  /* 0x40c000000800780b */ /* 0x000fc40003f4e000 */
[----:B------:R-:W-:Y:S02]  /*0af0*/  FSETP.GEU.AND P0, PT, R11, 6, PT ;  /* 0x40c000000b00780b */ /* 0x000fe40003f0e000 */
[----:B------:R-:W-:Y:S02]  /*0b00*/  @P1 SEL R5, R5, 0x40c00000, P6 ;  /* 0x40c0000005051807 */ /* 0x000fe40003000000 */
[----:B------:R-:W-:Y:S02]  /*0b10*/  FSETP.NAN.AND P6, PT, R4, R4, PT ;  /* 0x000000040400720b */ /* 0x000fe40003fc8000 */
[----:B------:R-:W-:Y:S02]  /*0b20*/  FSETP.NAN.AND P1, PT, R10, R10, PT ;  /* 0x0000000a0a00720b */ /* 0x000fe40003f28000 */
[----:B------:R-:W-:Y:S02]  /*0b30*/  @P3 SEL R4, R4, 0x40c00000, P6 ;  /* 0x40c0000004043807 */ /* 0x000fe40003000000 */
[----:B------:R-:W-:-:S02]  /*0b40*/  @P5 SEL R10, R10, 0x40c00000, P1 ;  /* 0x40c000000a0a5807 */ /* 0x000fc40000800000 */
[----:B------:R-:W-:Y:S02]  /*0b50*/  FSETP.NAN.AND P6, PT, R9, R9, PT ;  /* 0x000000090900720b */ /* 0x000fe40003fc8000 */
[C---:B------:R-:W-:Y:S02]  /*0b60*/  FSETP.NAN.AND P3, PT, R8.reuse, R8, PT ;  /* 0x000000080800720b */ /* 0x040fe40003f68000 */
[----:B------:R-:W-:Y:S02]  /*0b70*/  FSETP.NAN.AND P1, PT, R11, R11, PT ;  /* 0x0000000b0b00720b */ /* 0x000fe40003f28000 */
[----:B------:R-:W-:Y:S02]  /*0b80*/  @P4 SEL R9, R9, 0x40c00000, P6 ;  /* 0x40c0000009094807 */ /* 0x000fe40003000000 */
[----:B------:R-:W-:Y:S02]  /*0b90*/  @P2 SEL R8, R8, 0x40c00000, P3 ;  /* 0x40c0000008082807 */ /* 0x000fe40001800000 */
[----:B------:R-:W-:Y:S01]  /*0ba0*/  @P0 SEL R11, R11, 0x40c00000, P1 ;  /* 0x40c000000b0b0807 */ /* 0x000fe20000800000 */
[----:B------:R-:W-:Y:S04]  /*0bb0*/  STG.E.128 desc[UR4][R2.64], R4 ;  /* 0x0000000402007986 */ /* 0x000fe8000c101d04 */
[----:B------:R-:W-:Y:S01]  /*0bc0*/  STG.E.128 desc[UR4][R2.64+0x800], R8 ;  /* 0x0008000802007986 */ /* 0x000fe2000c101d04 */
[----:B------:R-:W-:Y:S05]  /*0bd0*/  EXIT ;  /* 0x000000000000794d */ /* 0x000fea0003800000 */
.L_x_0:
[----:B------:R-:W-:-:S00]  /*0be0*/  BRA `(.L_x_0) ;  /* 0xfffffffc00fc7947 */ /* 0x000fc0000383ffff */
[----:B------:R-:W-:-:S00]  /*0bf0*/  NOP ;  /* 0x0000000000007918 */ /* 0x000fc00000000000 */
        /* <DEDUP_REMOVED lines=8> */
.L_x_1:


//--------------------- .nv.global.init           --------------------------
	.section	.nv.global.init,"aw",@progbits
.nv.global.init:
	.type		_$_str,@object
	.size		_$_str,(_$_str_$_2 - _$_str)
_$_str:
        /*0000*/ 	.byte	0x5f, 0x5f, 0x43, 0x55, 0x44, 0x41, 0x5f, 0x46, 0x54, 0x5a, 0x00
	.type		_$_str_$_2,@object
	.size		_$_str_$_2,(.L_1 - _$_str_$_2)
_$_str_$_2:
        /*000b*/ 	.byte	0x5f, 0x5f, 0x43, 0x55, 0x44, 0x41, 0x5f, 0x50, 0x52, 0x45, 0x43, 0x5f, 0x53, 0x51, 0x52, 0x54
        /*001b*/ 	.byte	0x00
.L_1:


//--------------------- .nv.constant0.triton_poi_fused__native_batch_norm_legit_no_training_hardtanh_4 --------------------------
	.section	.nv.constant0.triton_poi_fused__native_batch_norm_legit_no_training_hardtanh_4,"a",@progbits
	.sectionflags	@""
	.align	4
.nv.constant0.triton_poi_fused__native_batch_norm_legit_no_training_hardtanh_4:
	.zero		580
